//
// Generated by NVIDIA NVVM Compiler
//
// Compiler Build ID: CL-36424714
// Cuda compilation tools, release 13.0, V13.0.88
// Based on NVVM 20.0.0
//

.version 9.0
.target sm_100
.address_size 64

	// .globl	_Z12conv2dKernelPKfS0_Pfiiiiii

.visible .entry _Z12conv2dKernelPKfS0_Pfiiiiii(
	.param .u64 .ptr .align 1 _Z12conv2dKernelPKfS0_Pfiiiiii_param_0,
	.param .u64 .ptr .align 1 _Z12conv2dKernelPKfS0_Pfiiiiii_param_1,
	.param .u64 .ptr .align 1 _Z12conv2dKernelPKfS0_Pfiiiiii_param_2,
	.param .u32 _Z12conv2dKernelPKfS0_Pfiiiiii_param_3,
	.param .u32 _Z12conv2dKernelPKfS0_Pfiiiiii_param_4,
	.param .u32 _Z12conv2dKernelPKfS0_Pfiiiiii_param_5,
	.param .u32 _Z12conv2dKernelPKfS0_Pfiiiiii_param_6,
	.param .u32 _Z12conv2dKernelPKfS0_Pfiiiiii_param_7,
	.param .u32 _Z12conv2dKernelPKfS0_Pfiiiiii_param_8
)
{
	.reg .pred 	%p<15>;
	.reg .b32 	%r<51>;
	.reg .b32 	%f<119>;
	.reg .b64 	%rd<44>;

	ld.param.u64 	%rd9, [_Z12conv2dKernelPKfS0_Pfiiiiii_param_0];
	ld.param.u64 	%rd10, [_Z12conv2dKernelPKfS0_Pfiiiiii_param_1];
	ld.param.u64 	%rd8, [_Z12conv2dKernelPKfS0_Pfiiiiii_param_2];
	ld.param.u32 	%r21, [_Z12conv2dKernelPKfS0_Pfiiiiii_param_4];
	ld.param.u32 	%r22, [_Z12conv2dKernelPKfS0_Pfiiiiii_param_5];
	ld.param.u32 	%r23, [_Z12conv2dKernelPKfS0_Pfiiiiii_param_6];
	ld.param.u32 	%r25, [_Z12conv2dKernelPKfS0_Pfiiiiii_param_7];
	ld.param.u32 	%r24, [_Z12conv2dKernelPKfS0_Pfiiiiii_param_8];
	cvta.to.global.u64 	%rd1, %rd10;
	cvta.to.global.u64 	%rd2, %rd9;
	mov.u32 	%r26, %ctaid.y;
	mov.u32 	%r27, %ntid.y;
	mov.u32 	%r28, %tid.y;
	mad.lo.s32 	%r1, %r26, %r27, %r28;
	mov.u32 	%r29, %ctaid.x;
	mov.u32 	%r30, %ntid.x;
	mov.u32 	%r31, %tid.x;
	mad.lo.s32 	%r2, %r29, %r30, %r31;
	setp.ge.s32 	%p1, %r1, %r25;
	setp.ge.s32 	%p2, %r2, %r24;
	or.pred  	%p3, %p1, %p2;
	@%p3 bra 	$L__BB0_18;
	mov.f32 	%f117, 0f00000000;
	min.s32 	%r32, %r22, %r23;
	setp.lt.s32 	%p4, %r32, 1;
	@%p4 bra 	$L__BB0_17;
	and.b32  	%r3, %r23, 15;
	and.b32  	%r4, %r23, 7;
	and.b32  	%r5, %r23, 2147483632;
	and.b32  	%r6, %r23, 3;
	neg.s32 	%r7, %r5;
	mov.f32 	%f117, 0f00000000;
	mov.b32 	%r45, 0;
$L__BB0_3:
	setp.lt.u32 	%p5, %r23, 16;
	add.s32 	%r35, %r45, %r1;
	mad.lo.s32 	%r9, %r35, %r21, %r2;
	mul.lo.s32 	%r10, %r45, %r23;
	mov.b32 	%r49, 0;
	@%p5 bra 	$L__BB0_6;
	mul.wide.u32 	%rd11, %r10, 4;
	add.s64 	%rd12, %rd1, %rd11;
	add.s64 	%rd43, %rd12, 32;
	mov.u32 	%r46, %r9;
	mov.u32 	%r47, %r7;
$L__BB0_5:
	.pragma "nounroll";
	mul.wide.s32 	%rd13, %r46, 4;
	add.s64 	%rd14, %rd2, %rd13;
	ld.global.f32 	%f20, [%rd14];
	ld.global.f32 	%f21, [%rd43+-32];
	fma.rn.f32 	%f22, %f20, %f21, %f117;
	ld.global.f32 	%f23, [%rd14+4];
	ld.global.f32 	%f24, [%rd43+-28];
	fma.rn.f32 	%f25, %f23, %f24, %f22;
	ld.global.f32 	%f26, [%rd14+8];
	ld.global.f32 	%f27, [%rd43+-24];
	fma.rn.f32 	%f28, %f26, %f27, %f25;
	ld.global.f32 	%f29, [%rd14+12];
	ld.global.f32 	%f30, [%rd43+-20];
	fma.rn.f32 	%f31, %f29, %f30, %f28;
	ld.global.f32 	%f32, [%rd14+16];
	ld.global.f32 	%f33, [%rd43+-16];
	fma.rn.f32 	%f34, %f32, %f33, %f31;
	ld.global.f32 	%f35, [%rd14+20];
	ld.global.f32 	%f36, [%rd43+-12];
	fma.rn.f32 	%f37, %f35, %f36, %f34;
	ld.global.f32 	%f38, [%rd14+24];
	ld.global.f32 	%f39, [%rd43+-8];
	fma.rn.f32 	%f40, %f38, %f39, %f37;
	ld.global.f32 	%f41, [%rd14+28];
	ld.global.f32 	%f42, [%rd43+-4];
	fma.rn.f32 	%f43, %f41, %f42, %f40;
	ld.global.f32 	%f44, [%rd14+32];
	ld.global.f32 	%f45, [%rd43];
	fma.rn.f32 	%f46, %f44, %f45, %f43;
	ld.global.f32 	%f47, [%rd14+36];
	ld.global.f32 	%f48, [%rd43+4];
	fma.rn.f32 	%f49, %f47, %f48, %f46;
	ld.global.f32 	%f50, [%rd14+40];
	ld.global.f32 	%f51, [%rd43+8];
	fma.rn.f32 	%f52, %f50, %f51, %f49;
	ld.global.f32 	%f53, [%rd14+44];
	ld.global.f32 	%f54, [%rd43+12];
	fma.rn.f32 	%f55, %f53, %f54, %f52;
	ld.global.f32 	%f56, [%rd14+48];
	ld.global.f32 	%f57, [%rd43+16];
	fma.rn.f32 	%f58, %f56, %f57, %f55;
	ld.global.f32 	%f59, [%rd14+52];
	ld.global.f32 	%f60, [%rd43+20];
	fma.rn.f32 	%f61, %f59, %f60, %f58;
	ld.global.f32 	%f62, [%rd14+56];
	ld.global.f32 	%f63, [%rd43+24];
	fma.rn.f32 	%f64, %f62, %f63, %f61;
	ld.global.f32 	%f65, [%rd14+60];
	ld.global.f32 	%f66, [%rd43+28];
	fma.rn.f32 	%f117, %f65, %f66, %f64;
	add.s32 	%r47, %r47, 16;
	add.s32 	%r46, %r46, 16;
	add.s64 	%rd43, %rd43, 64;
	setp.ne.s32 	%p6, %r47, 0;
	mov.u32 	%r49, %r5;
	@%p6 bra 	$L__BB0_5;
$L__BB0_6:
	setp.eq.s32 	%p7, %r3, 0;
	@%p7 bra 	$L__BB0_16;
	add.s32 	%r36, %r3, -1;
	setp.lt.u32 	%p8, %r36, 7;
	@%p8 bra 	$L__BB0_9;
	add.s32 	%r37, %r9, %r49;
	mul.wide.s32 	%rd15, %r37, 4;
	add.s64 	%rd16, %rd2, %rd15;
	ld.global.f32 	%f68, [%rd16];
	add.s32 	%r38, %r49, %r10;
	mul.wide.u32 	%rd17, %r38, 4;
	add.s64 	%rd18, %rd1, %rd17;
	ld.global.f32 	%f69, [%rd18];
	fma.rn.f32 	%f70, %f68, %f69, %f117;
	ld.global.f32 	%f71, [%rd16+4];
	cvt.u64.u32 	%rd19, %r10;
	cvt.u64.u32 	%rd20, %r49;
	add.s64 	%rd21, %rd20, %rd19;
	shl.b64 	%rd22, %rd21, 2;
	add.s64 	%rd23, %rd1, %rd22;
	ld.global.f32 	%f72, [%rd23+4];
	fma.rn.f32 	%f73, %f71, %f72, %f70;
	ld.global.f32 	%f74, [%rd16+8];
	ld.global.f32 	%f75, [%rd23+8];
	fma.rn.f32 	%f76, %f74, %f75, %f73;
	ld.global.f32 	%f77, [%rd16+12];
	ld.global.f32 	%f78, [%rd23+12];
	fma.rn.f32 	%f79, %f77, %f78, %f76;
	ld.global.f32 	%f80, [%rd16+16];
	ld.global.f32 	%f81, [%rd23+16];
	fma.rn.f32 	%f82, %f80, %f81, %f79;
	ld.global.f32 	%f83, [%rd16+20];
	ld.global.f32 	%f84, [%rd23+20];
	fma.rn.f32 	%f85, %f83, %f84, %f82;
	ld.global.f32 	%f86, [%rd16+24];
	ld.global.f32 	%f87, [%rd23+24];
	fma.rn.f32 	%f88, %f86, %f87, %f85;
	ld.global.f32 	%f89, [%rd16+28];
	ld.global.f32 	%f90, [%rd23+28];
	fma.rn.f32 	%f117, %f89, %f90, %f88;
	add.s32 	%r49, %r49, 8;
$L__BB0_9:
	setp.eq.s32 	%p9, %r4, 0;
	@%p9 bra 	$L__BB0_16;
	add.s32 	%r39, %r4, -1;
	setp.lt.u32 	%p10, %r39, 3;
	@%p10 bra 	$L__BB0_12;
	add.s32 	%r40, %r9, %r49;
	mul.wide.s32 	%rd24, %r40, 4;
	add.s64 	%rd25, %rd2, %rd24;
	ld.global.f32 	%f92, [%rd25];
	add.s32 	%r41, %r49, %r10;
	mul.wide.u32 	%rd26, %r41, 4;
	add.s64 	%rd27, %rd1, %rd26;
	ld.global.f32 	%f93, [%rd27];
	fma.rn.f32 	%f94, %f92, %f93, %f117;
	ld.global.f32 	%f95, [%rd25+4];
	cvt.u64.u32 	%rd28, %r10;
	cvt.u64.u32 	%rd29, %r49;
	add.s64 	%rd30, %rd29, %rd28;
	shl.b64 	%rd31, %rd30, 2;
	add.s64 	%rd32, %rd1, %rd31;
	ld.global.f32 	%f96, [%rd32+4];
	fma.rn.f32 	%f97, %f95, %f96, %f94;
	ld.global.f32 	%f98, [%rd25+8];
	ld.global.f32 	%f99, [%rd32+8];
	fma.rn.f32 	%f100, %f98, %f99, %f97;
	ld.global.f32 	%f101, [%rd25+12];
	ld.global.f32 	%f102, [%rd32+12];
	fma.rn.f32 	%f117, %f101, %f102, %f100;
	add.s32 	%r49, %r49, 4;
$L__BB0_12:
	setp.eq.s32 	%p11, %r6, 0;
	@%p11 bra 	$L__BB0_16;
	setp.eq.s32 	%p12, %r6, 1;
	add.s32 	%r42, %r9, %r49;
	mul.wide.s32 	%rd33, %r42, 4;
	add.s64 	%rd6, %rd2, %rd33;
	ld.global.f32 	%f103, [%rd6];
	add.s32 	%r43, %r49, %r10;
	mul.wide.u32 	%rd34, %r43, 4;
	add.s64 	%rd35, %rd1, %rd34;
	ld.global.f32 	%f104, [%rd35];
	fma.rn.f32 	%f117, %f103, %f104, %f117;
	@%p12 bra 	$L__BB0_16;
	setp.eq.s32 	%p13, %r6, 2;
	ld.global.f32 	%f105, [%rd6+4];
	cvt.u64.u32 	%rd36, %r10;
	cvt.u64.u32 	%rd37, %r49;
	add.s64 	%rd38, %rd37, %rd36;
	shl.b64 	%rd39, %rd38, 2;
	add.s64 	%rd7, %rd1, %rd39;
	ld.global.f32 	%f106, [%rd7+4];
	fma.rn.f32 	%f117, %f105, %f106, %f117;
	@%p13 bra 	$L__BB0_16;
	ld.global.f32 	%f107, [%rd6+8];
	ld.global.f32 	%f108, [%rd7+8];
	fma.rn.f32 	%f117, %f107, %f108, %f117;
$L__BB0_16:
	add.s32 	%r45, %r45, 1;
	setp.ne.s32 	%p14, %r45, %r22;
	@%p14 bra 	$L__BB0_3;
$L__BB0_17:
	mad.lo.s32 	%r44, %r24, %r1, %r2;
	cvta.to.global.u64 	%rd40, %rd8;
	mul.wide.s32 	%rd41, %r44, 4;
	add.s64 	%rd42, %rd40, %rd41;
	st.global.f32 	[%rd42], %f117;
$L__BB0_18:
	ret;

}


// ===== COMPILED SASS (sm_100) =====

	.target	sm_100

	.elftype	@"ET_EXEC"


//--------------------- .note.nv.tkinfo           --------------------------
	.section	.note.nv.tkinfo,"",@"SHT_NOTE"
	.sectionflags	@"SHF_NOTE_NV_TKINFO"
	.tkinfo
        /*0018*/ 	.word	0x00000002
        /*0030*/ 	.string	""
        /*0030*/ 	.string	"ptxas"
        /*0030*/ 	.string	"Cuda compilation tools, release 13.0, V13.0.88"
        /*0030*/ 	.string	"Build cuda_13.0.r13.0/compiler.36424714_0"
        /*0030*/ 	.string	"-arch sm_100 -m 64 "



//--------------------- .note.nv.cuinfo           --------------------------
	.section	.note.nv.cuinfo,"",@"SHT_NOTE"
	.sectionflags	@"SHF_NOTE_NV_CUINFO"
        /*0018*/ 	.short	0x0002
        /*001a*/ 	.short	0x0064
        /*001c*/ 	.short	0x0082
	.zero		2


//--------------------- .nv.info                  --------------------------
	.section	.nv.info,"",@"SHT_CUDA_INFO"
	.align	4


	//----- nvinfo : EIATTR_REGCOUNT
	.align		4
        /*0000*/ 	.byte	0x04, 0x2f
        /*0002*/ 	.short	(.L_1 - .L_0)
	.align		4
.L_0:
        /*0004*/ 	.word	index@(_Z12conv2dKernelPKfS0_Pfiiiiii)
        /*0008*/ 	.word	0x00000020


	//----- nvinfo : EIATTR_FRAME_SIZE
	.align		4
.L_1:
        /*000c*/ 	.byte	0x04, 0x11
        /*000e*/ 	.short	(.L_3 - .L_2)
	.align		4
.L_2:
        /*0010*/ 	.word	index@(_Z12conv2dKernelPKfS0_Pfiiiiii)
        /*0014*/ 	.word	0x00000000


	//----- nvinfo : EIATTR_MIN_STACK_SIZE
	.align		4
.L_3:
        /*0018*/ 	.byte	0x04, 0x12
        /*001a*/ 	.short	(.L_5 - .L_4)
	.align		4
.L_4:
        /*001c*/ 	.word	index@(_Z12conv2dKernelPKfS0_Pfiiiiii)
        /*0020*/ 	.word	0x00000000
.L_5:


//--------------------- .nv.compat                --------------------------
	.section	.nv.compat,"",@"SHT_CUDA_COMPAT_INFO"
	.align	4
        /*0000*/ 	.byte	0x02, 0x09, 0x00, 0x00, 0x02, 0x02, 0x01, 0x00, 0x02, 0x05, 0x05, 0x00, 0x03, 0x07, 0x01, 0x01
        /*0010*/ 	.byte	0x02, 0x03, 0x00, 0x00, 0x02, 0x06, 0x01, 0x00, 0x04, 0x0b, 0x08, 0x00, 0x09, 0x00, 0x00, 0x00
        /*0020*/ 	.byte	0x00, 0x00, 0x00, 0x00


//--------------------- .nv.info._Z12conv2dKernelPKfS0_Pfiiiiii --------------------------
	.section	.nv.info._Z12conv2dKernelPKfS0_Pfiiiiii,"",@"SHT_CUDA_INFO"
	.sectionflags	@""
	.align	4


	//----- nvinfo : EIATTR_CUDA_API_VERSION
	.align		4
        /*0000*/ 	.byte	0x04, 0x37
        /*0002*/ 	.short	(.L_7 - .L_6)
.L_6:
        /*0004*/ 	.word	0x00000082


	//----- nvinfo : EIATTR_KPARAM_INFO
	.align		4
.L_7:
        /*0008*/ 	.byte	0x04, 0x17
        /*000a*/ 	.short	(.L_9 - .L_8)
.L_8:
        /*000c*/ 	.word	0x00000000
        /*0010*/ 	.short	0x0008
        /*0012*/ 	.short	0x002c
        /*0014*/ 	.byte	0x00, 0xf0, 0x11, 0x00


	//----- nvinfo : EIATTR_KPARAM_INFO
	.align		4
.L_9:
        /*0018*/ 	.byte	0x04, 0x17
        /*001a*/ 	.short	(.L_11 - .L_10)
.L_10:
        /*001c*/ 	.word	0x00000000
        /*0020*/ 	.short	0x0007
        /*0022*/ 	.short	0x0028
        /*0024*/ 	.byte	0x00, 0xf0, 0x11, 0x00


	//----- nvinfo : EIATTR_KPARAM_INFO
	.align		4
.L_11:
        /*0028*/ 	.byte	0x04, 0x17
        /*002a*/ 	.short	(.L_13 - .L_12)
.L_12:
        /*002c*/ 	.word	0x00000000
        /*0030*/ 	.short	0x0006
        /*0032*/ 	.short	0x0024
        /*0034*/ 	.byte	0x00, 0xf0, 0x11, 0x00


	//----- nvinfo : EIATTR_KPARAM_INFO
	.align		4
.L_13:
        /*0038*/ 	.byte	0x04, 0x17
        /*003a*/ 	.short	(.L_15 - .L_14)
.L_14:
        /*003c*/ 	.word	0x00000000
        /*0040*/ 	.short	0x0005
        /*0042*/ 	.short	0x0020
        /*0044*/ 	.byte	0x00, 0xf0, 0x11, 0x00


	//----- nvinfo : EIATTR_KPARAM_INFO
	.align		4
.L_15:
        /*0048*/ 	.byte	0x04, 0x17
        /*004a*/ 	.short	(.L_17 - .L_16)
.L_16:
        /*004c*/ 	.word	0x00000000
        /*0050*/ 	.short	0x0004
        /*0052*/ 	.short	0x001c
        /*0054*/ 	.byte	0x00, 0xf0, 0x11, 0x00


	//----- nvinfo : EIATTR_KPARAM_INFO
	.align		4
.L_17:
        /*0058*/ 	.byte	0x04, 0x17
        /*005a*/ 	.short	(.L_19 - .L_18)
.L_18:
        /*005c*/ 	.word	0x00000000
        /*0060*/ 	.short	0x0003
        /*0062*/ 	.short	0x0018
        /*0064*/ 	.byte	0x00, 0xf0, 0x11, 0x00


	//----- nvinfo : EIATTR_KPARAM_INFO
	.align		4
.L_19:
        /*0068*/ 	.byte	0x04, 0x17
        /*006a*/ 	.short	(.L_21 - .L_20)
.L_20:
        /*006c*/ 	.word	0x00000000
        /*0070*/ 	.short	0x0002
        /*0072*/ 	.short	0x0010
        /*0074*/ 	.byte	0x00, 0xf5, 0x21, 0x00


	//----- nvinfo : EIATTR_KPARAM_INFO
	.align		4
.L_21:
        /*0078*/ 	.byte	0x04, 0x17
        /*007a*/ 	.short	(.L_23 - .L_22)
.L_22:
        /*007c*/ 	.word	0x00000000
        /*0080*/ 	.short	0x0001
        /*0082*/ 	.short	0x0008
        /*0084*/ 	.byte	0x00, 0xf5, 0x21, 0x00


	//----- nvinfo : EIATTR_KPARAM_INFO
	.align		4
.L_23:
        /*0088*/ 	.byte	0x04, 0x17
        /*008a*/ 	.short	(.L_25 - .L_24)
.L_24:
        /*008c*/ 	.word	0x00000000
        /*0090*/ 	.short	0x0000
        /*0092*/ 	.short	0x0000
        /*0094*/ 	.byte	0x00, 0xf5, 0x21, 0x00


	//----- nvinfo : EIATTR_SPARSE_MMA_MASK
	.align		4
.L_25:
        /*0098*/ 	.byte	0x03, 0x50
        /*009a*/ 	.short	0x0000


	//----- nvinfo : EIATTR_MAXREG_COUNT
	.align		4
        /*009c*/ 	.byte	0x03, 0x1b
        /*009e*/ 	.short	0x00ff


	//----- nvinfo : EIATTR_MERCURY_ISA_VERSION
	.align		4
        /*00a0*/ 	.byte	0x03, 0x5f
        /*00a2*/ 	.short	0x0101


	//----- nvinfo : EIATTR_VRC_CTA_INIT_COUNT
	.align		4
        /*00a4*/ 	.byte	0x02, 0x4a
	.zero		1
	.zero		1


	//----- nvinfo : EIATTR_EXIT_INSTR_OFFSETS
	.align		4
        /*00a8*/ 	.byte	0x04, 0x1c
        /*00aa*/ 	.short	(.L_27 - .L_26)


	//   ....[0]....
.L_26:
        /*00ac*/ 	.word	0x000000c0


	//   ....[1]....
        /*00b0*/ 	.word	0x00000cc0


	//----- nvinfo : EIATTR_CBANK_PARAM_SIZE
	.align		4
.L_27:
        /*00b4*/ 	.byte	0x03, 0x19
        /*00b6*/ 	.short	0x0030


	//----- nvinfo : EIATTR_PARAM_CBANK
	.align		4
        /*00b8*/ 	.byte	0x04, 0x0a
        /*00ba*/ 	.short	(.L_29 - .L_28)
	.align		4
.L_28:
        /*00bc*/ 	.word	index@(.nv.constant0._Z12conv2dKernelPKfS0_Pfiiiiii)
        /*00c0*/ 	.short	0x0380
        /*00c2*/ 	.short	0x0030


	//----- nvinfo : EIATTR_SW_WAR
	.align		4
.L_29:
        /*00c4*/ 	.byte	0x04, 0x36
        /*00c6*/ 	.short	(.L_31 - .L_30)
.L_30:
        /*00c8*/ 	.word	0x00000008
.L_31:


//--------------------- .nv.callgraph             --------------------------
	.section	.nv.callgraph,"",@"SHT_CUDA_CALLGRAPH"
	.align	4
	.sectionentsize	8
	.align		4
        /*0000*/ 	.word	0x00000000
	.align		4
        /*0004*/ 	.word	0xffffffff
	.align		4
        /*0008*/ 	.word	0x00000000
	.align		4
        /*000c*/ 	.word	0xfffffffe
	.align		4
        /*0010*/ 	.word	0x00000000
	.align		4
        /*0014*/ 	.word	0xfffffffd
	.align		4
        /*0018*/ 	.word	0x00000000
	.align		4
        /*001c*/ 	.word	0xfffffffc


//--------------------- .text._Z12conv2dKernelPKfS0_Pfiiiiii --------------------------
	.section	.text._Z12conv2dKernelPKfS0_Pfiiiiii,"ax",@progbits
	.align	128
        .global         _Z12conv2dKernelPKfS0_Pfiiiiii
        .type           _Z12conv2dKernelPKfS0_Pfiiiiii,@function
        .size           _Z12conv2dKernelPKfS0_Pfiiiiii,(.L_x_8 - _Z12conv2dKernelPKfS0_Pfiiiiii)
        .other          _Z12conv2dKernelPKfS0_Pfiiiiii,@"STO_CUDA_ENTRY STV_DEFAULT"
_Z12conv2dKernelPKfS0_Pfiiiiii:
.text._Z12conv2dKernelPKfS0_Pfiiiiii:
[----:B------:R-:W-:Y:S01]  /*0000*/  LDC R1, c[0x0][0x37c] ;  /* 0x0000df00ff017b82 */ /* 0x000fe20000000800 */
[----:B------:R-:W0:Y:S07]  /*0010*/  S2R R3, SR_TID.X ;  /* 0x0000000000037919 */ /* 0x000e2e0000002100 */
[----:B------:R-:W1:Y:S01]  /*0020*/  LDC R7, c[0x0][0x364] ;  /* 0x0000d900ff077b82 */ /* 0x000e620000000800 */
[----:B------:R-:W2:Y:S01]  /*0030*/  LDCU.64 UR6, c[0x0][0x3a8] ;  /* 0x00007500ff0677ac */ /* 0x000ea20008000a00 */
[----:B------:R-:W1:Y:S06]  /*0040*/  S2R R2, SR_TID.Y ;  /* 0x0000000000027919 */ /* 0x000e6c0000002200 */
[----:B------:R-:W0:Y:S08]  /*0050*/  S2UR UR5, SR_CTAID.X ;  /* 0x00000000000579c3 */ /* 0x000e300000002500 */
[----:B------:R-:W0:Y:S08]  /*0060*/  LDC R0, c[0x0][0x360] ;  /* 0x0000d800ff007b82 */ /* 0x000e300000000800 */
[----:B------:R-:W1:Y:S01]  /*0070*/  S2UR UR4, SR_CTAID.Y ;  /* 0x00000000000479c3 */ /* 0x000e620000002600 */
[----:B0-----:R-:W-:-:S05]  /*0080*/  IMAD R0, R0, UR5, R3 ;  /* 0x0000000500007c24 */ /* 0x001fca000f8e0203 */
[----:B--2---:R-:W-:Y:S01]  /*0090*/  ISETP.GE.AND P0, PT, R0, UR7, PT ;  /* 0x0000000700007c0c */ /* 0x004fe2000bf06270 */
[----:B-1----:R-:W-:-:S05]  /*00a0*/  IMAD R7, R7, UR4, R2 ;  /* 0x0000000407077c24 */ /* 0x002fca000f8e0202 */
[----:B------:R-:W-:-:S13]  /*00b0*/  ISETP.GE.OR P0, PT, R7, UR6, P0 ;  /* 0x0000000607007c0c */ /* 0x000fda0008706670 */
[----:B------:R-:W-:Y:S05]  /*00c0*/  @P0 EXIT ;  /* 0x000000000000094d */ /* 0x000fea0003800000 */
[----:B------:R-:W0:Y:S01]  /*00d0*/  LDC.64 R2, c[0x0][0x3a0] ;  /* 0x0000e800ff027b82 */ /* 0x000e220000000a00 */
[----:B------:R-:W1:Y:S01]  /*00e0*/  LDCU.64 UR8, c[0x0][0x358] ;  /* 0x00006b00ff0877ac */ /* 0x000e620008000a00 */
[----:B------:R-:W-:Y:S01]  /*00f0*/  HFMA2 R13, -RZ, RZ, 0, 0 ;  /* 0x00000000ff0d7431 */ /* 0x000fe200000001ff */
[----:B0-----:R-:W-:-:S04]  /*0100*/  VIMNMX R2, PT, PT, R2, R3, PT ;  /* 0x0000000302027248 */ /* 0x001fc80003fe0100 */
[----:B------:R-:W-:-:S13]  /*0110*/  ISETP.GE.AND P0, PT, R2, 0x1, PT ;  /* 0x000000010200780c */ /* 0x000fda0003f06270 */
[----:B-1----:R-:W-:Y:S05]  /*0120*/  @!P0 BRA `(.L_x_0) ;  /* 0x0000000800d08947 */ /* 0x002fea0003800000 */
[C---:B------:R-:W-:Y:S01]  /*0130*/  LOP3.LUT R8, R3.reuse, 0x7ffffff0, RZ, 0xc0, !PT ;  /* 0x7ffffff003087812 */ /* 0x040fe200078ec0ff */
[----:B------:R-:W-:Y:S01]  /*0140*/  UMOV UR4, URZ ;  /* 0x000000ff00047c82 */ /* 0x000fe20008000000 */
[C---:B------:R-:W-:Y:S02]  /*0150*/  LOP3.LUT R23, R3.reuse, 0xf, RZ, 0xc0, !PT ;  /* 0x0000000f03177812 */ /* 0x040fe400078ec0ff */
[C---:B------:R-:W-:Y:S02]  /*0160*/  LOP3.LUT R24, R3.reuse, 0x7, RZ, 0xc0, !PT ;  /* 0x0000000703187812 */ /* 0x040fe400078ec0ff */
[----:B------:R-:W-:Y:S02]  /*0170*/  LOP3.LUT R9, R3, 0x3, RZ, 0xc0, !PT ;  /* 0x0000000303097812 */ /* 0x000fe400078ec0ff */
[----:B------:R-:W-:Y:S02]  /*0180*/  MOV R13, RZ ;  /* 0x000000ff000d7202 */ /* 0x000fe40000000f00 */
[----:B------:R-:W-:-:S07]  /*0190*/  IADD3 R10, PT, PT, -R8, RZ, RZ ;  /* 0x000000ff080a7210 */ /* 0x000fce0007ffe1ff */
.L_x_6:
[----:B------:R-:W0:Y:S01]  /*01a0*/  LDCU.64 UR6, c[0x0][0x3a0] ;  /* 0x00007400ff0677ac */ /* 0x000e220008000a00 */
[----:B------:R-:W-:Y:S01]  /*01b0*/  IADD3 R11, PT, PT, R7, UR4, RZ ;  /* 0x00000004070b7c10 */ /* 0x000fe2000fffe0ff */
[----:B------:R-:W-:Y:S01]  /*01c0*/  IMAD.MOV.U32 R6, RZ, RZ, RZ ;  /* 0x000000ffff067224 */ /* 0x000fe200078e00ff */
[----:B------:R-:W1:Y:S01]  /*01d0*/  LDCU UR5, c[0x0][0x39c] ;  /* 0x00007380ff0577ac */ /* 0x000e620008000800 */
[----:B0-----:R-:W-:Y:S02]  /*01e0*/  UISETP.GE.U32.AND UP1, UPT, UR7, 0x10, UPT ;  /* 0x000000100700788c */ /* 0x001fe4000bf26070 */
[----:B------:R-:W-:Y:S02]  /*01f0*/  UIMAD UR10, UR4, UR7, URZ ;  /* 0x00000007040a72a4 */ /* 0x000fe4000f8e02ff */
[----:B------:R-:W-:Y:S01]  /*0200*/  UIADD3 UR4, UPT, UPT, UR4, 0x1, URZ ;  /* 0x0000000104047890 */ /* 0x000fe2000fffe0ff */
[----:B-1----:R-:W-:-:S03]  /*0210*/  IMAD R11, R11, UR5, R0 ;  /* 0x000000050b0b7c24 */ /* 0x002fc6000f8e0200 */
[----:B------:R-:W-:Y:S01]  /*0220*/  UISETP.NE.AND UP0, UPT, UR4, UR6, UPT ;  /* 0x000000060400728c */ /* 0x000fe2000bf05270 */
[----:B------:R-:W-:Y:S10]  /*0230*/  BRA.U !UP1, `(.L_x_1) ;  /* 0x00000005090c7547 */ /* 0x000ff4000b800000 */
[----:B------:R-:W0:Y:S01]  /*0240*/  LDCU.64 UR6, c[0x0][0x388] ;  /* 0x00007100ff0677ac */ /* 0x000e220008000a00 */
[----:B------:R-:W-:Y:S02]  /*0250*/  MOV R6, R11 ;  /* 0x0000000b00067202 */ /* 0x000fe40000000f00 */
[----:B------:R-:W-:Y:S01]  /*0260*/  MOV R12, R10 ;  /* 0x0000000a000c7202 */ /* 0x000fe20000000f00 */
[----:B0-----:R-:W-:-:S04]  /*0270*/  UIMAD.WIDE.U32 UR6, UR10, 0x4, UR6 ;  /* 0x000000040a0678a5 */ /* 0x001fc8000f8e0006 */
[----:B------:R-:W-:-:S04]  /*0280*/  UIADD3 UR5, UP1, UPT, UR6, 0x20, URZ ;  /* 0x0000002006057890 */ /* 0x000fc8000ff3e0ff */
[----:B------:R-:W-:Y:S02]  /*0290*/  UIADD3.X UR6, UPT, UPT, URZ, UR7, URZ, UP1, !UPT ;  /* 0x00000007ff067290 */ /* 0x000fe40008ffe4ff */
[----:B------:R-:W-:-:S04]  /*02a0*/  MOV R16, UR5 ;  /* 0x0000000500107c02 */ /* 0x000fc80008000f00 */
[----:B------:R-:W-:-:S07]  /*02b0*/  IMAD.U32 R17, RZ, RZ, UR6 ;  /* 0x00000006ff117e24 */ /* 0x000fce000f8e00ff */
.L_x_2:
[----:B------:R-:W0:Y:S01]  /*02c0*/  LDC.64 R2, c[0x0][0x380] ;  /* 0x0000e000ff027b82 */ /* 0x000e220000000a00 */
[----:B------:R-:W-:Y:S02]  /*02d0*/  MOV R4, R16 ;  /* 0x0000001000047202 */ /* 0x000fe40000000f00 */
[----:B------:R-:W-:-:S05]  /*02e0*/  MOV R5, R17 ;  /* 0x0000001100057202 */ /* 0x000fca0000000f00 */
[----:B------:R-:W2:Y:S04]  /*02f0*/  LDG.E R19, desc[UR8][R4.64+-0x20] ;  /* 0xffffe00804137981 */ /* 0x000ea8000c1e1900 */
[----:B------:R-:W3:Y:S04]  /*0300*/  LDG.E R27, desc[UR8][R4.64+-0x1c] ;  /* 0xffffe408041b7981 */ /* 0x000ee8000c1e1900 */
[----:B------:R-:W4:Y:S04]  /*0310*/  LDG.E R17, desc[UR8][R4.64+-0x18] ;  /* 0xffffe80804117981 */ /* 0x000f28000c1e1900 */
[----:B------:R-:W5:Y:S01]  /*0320*/  LDG.E R15, desc[UR8][R4.64+-0x14] ;  /* 0xffffec08040f7981 */ /* 0x000f62000c1e1900 */
[----:B0-----:R-:W-:-:S03]  /*0330*/  IMAD.WIDE R2, R6, 0x4, R2 ;  /* 0x0000000406027825 */ /* 0x001fc600078e0202 */
[----:B------:R-:W5:Y:S04]  /*0340*/  LDG.E R14, desc[UR8][R4.64+-0x10] ;  /* 0xfffff008040e7981 */ /* 0x000f68000c1e1900 */
[----:B------:R-:W2:Y:S04]  /*0350*/  LDG.E R20, desc[UR8][R2.64] ;  /* 0x0000000802147981 */ /* 0x000ea8000c1e1900 */
[----:B------:R-:W3:Y:S04]  /*0360*/  LDG.E R26, desc[UR8][R2.64+0x4] ;  /* 0x00000408021a7981 */ /* 0x000ee8000c1e1900 */
[----:B------:R-:W4:Y:S04]  /*0370*/  LDG.E R18, desc[UR8][R2.64+0x8] ;  /* 0x0000080802127981 */ /* 0x000f28000c1e1900 */
[----:B------:R-:W5:Y:S04]  /*0380*/  LDG.E R16, desc[UR8][R2.64+0xc] ;  /* 0x00000c0802107981 */ /* 0x000f68000c1e1900 */
[----:B------:R-:W5:Y:S04]  /*0390*/  LDG.E R25, desc[UR8][R2.64+0x10] ;  /* 0x0000100802197981 */ /* 0x000f68000c1e1900 */
[----:B------:R-:W5:Y:S04]  /*03a0*/  LDG.E R21, desc[UR8][R4.64+-0xc] ;  /* 0xfffff40804157981 */ /* 0x000f68000c1e1900 */
[----:B------:R-:W5:Y:S01]  /*03b0*/  LDG.E R22, desc[UR8][R2.64+0x14] ;  /* 0x0000140802167981 */ /* 0x000f62000c1e1900 */
[----:B--2---:R-:W-:-:S03]  /*03c0*/  FFMA R19, R20, R19, R13 ;  /* 0x0000001314137223 */ /* 0x004fc6000000000d */
[----:B------:R-:W2:Y:S01]  /*03d0*/  LDG.E R20, desc[UR8][R2.64+0x18] ;  /* 0x0000180802147981 */ /* 0x000ea2000c1e1900 */
[----:B---3--:R-:W-:-:S03]  /*03e0*/  FFMA R27, R26, R27, R19 ;  /* 0x0000001b1a1b7223 */ /* 0x008fc60000000013 */
[----:B------:R-:W2:Y:S01]  /*03f0*/  LDG.E R19, desc[UR8][R4.64+-0x8] ;  /* 0xfffff80804137981 */ /* 0x000ea2000c1e1900 */
[----:B----4-:R-:W-:-:S03]  /*0400*/  FFMA R27, R18, R17, R27 ;  /* 0x00000011121b7223 */ /* 0x010fc6000000001b */
[----:B------:R-:W3:Y:S04]  /*0410*/  LDG.E R17, desc[UR8][R4.64+-0x4] ;  /* 0xfffffc0804117981 */ /* 0x000ee8000c1e1900 */
[----:B------:R-:W3:Y:S01]  /*0420*/  LDG.E R18, desc[UR8][R2.64+0x1c] ;  /* 0x00001c0802127981 */ /* 0x000ee2000c1e1900 */
[----:B-----5:R-:W-:-:S03]  /*0430*/  FFMA R26, R16, R15, R27 ;  /* 0x0000000f101a7223 */ /* 0x020fc6000000001b */
[----:B------:R-:W4:Y:S01]  /*0440*/  LDG.E R16, desc[UR8][R4.64] ;  /* 0x0000000804107981 */ /* 0x000f22000c1e1900 */
[----:B------:R-:W-:-:S03]  /*0450*/  FFMA R25, R25, R14, R26 ;  /* 0x0000000e19197223 */ /* 0x000fc6000000001a */
[----:B------:R-:W4:Y:S04]  /*0460*/  LDG.E R15, desc[UR8][R2.64+0x20] ;  /* 0x00002008020f7981 */ /* 0x000f28000c1e1900 */
[----:B------:R-:W5:Y:S04]  /*0470*/  LDG.E R14, desc[UR8][R4.64+0x4] ;  /* 0x00000408040e7981 */ /* 0x000f68000c1e1900 */
[----:B------:R-:W5:Y:S01]  /*0480*/  LDG.E R13, desc[UR8][R2.64+0x24] ;  /* 0x00002408020d7981 */ /* 0x000f62000c1e1900 */
[----:B------:R-:W-:-:S03]  /*0490*/  FFMA R25, R22, R21, R25 ;  /* 0x0000001516197223 */ /* 0x000fc60000000019 */
[----:B------:R-:W5:Y:S04]  /*04a0*/  LDG.E R22, desc[UR8][R4.64+0x8] ;  /* 0x0000080804167981 */ /* 0x000f68000c1e1900 */
[----:B------:R-:W5:Y:S01]  /*04b0*/  LDG.E R21, desc[UR8][R2.64+0x28] ;  /* 0x0000280802157981 */ /* 0x000f62000c1e1900 */
[----:B--2---:R-:W-:-:S03]  /*04c0*/  FFMA R25, R20, R19, R25 ;  /* 0x0000001314197223 */ /* 0x004fc60000000019 */
[----:B------:R-:W2:Y:S04]  /*04d0*/  LDG.E R20, desc[UR8][R4.64+0xc] ;  /* 0x00000c0804147981 */ /* 0x000ea8000c1e1900 */
[----:B------:R-:W2:Y:S01]  /*04e0*/  LDG.E R19, desc[UR8][R2.64+0x2c] ;  /* 0x00002c0802137981 */ /* 0x000ea2000c1e1900 */
[----:B---3--:R-:W-:-:S03]  /*04f0*/  FFMA R26, R18, R17, R25 ;  /* 0x00000011121a7223 */ /* 0x008fc60000000019 */
[----:B------:R-:W3:Y:S04]  /*0500*/  LDG.E R18, desc[UR8][R4.64+0x10] ;  /* 0x0000100804127981 */ /* 0x000ee8000c1e1900 */
[----:B------:R-:W3:Y:S01]  /*0510*/  LDG.E R17, desc[UR8][R2.64+0x30] ;  /* 0x0000300802117981 */ /* 0x000ee2000c1e1900 */
[----:B----4-:R-:W-:-:S03]  /*0520*/  FFMA R26, R15, R16, R26 ;  /* 0x000000100f1a7223 */ /* 0x010fc6000000001a */
[----:B------:R-:W4:Y:S04]  /*0530*/  LDG.E R16, desc[UR8][R4.64+0x14] ;  /* 0x0000140804107981 */ /* 0x000f28000c1e1900 */
[----:B------:R-:W4:Y:S01]  /*0540*/  LDG.E R15, desc[UR8][R2.64+0x34] ;  /* 0x00003408020f7981 */ /* 0x000f22000c1e1900 */
[----:B-----5:R-:W-:-:S03]  /*0550*/  FFMA R28, R13, R14, R26 ;  /* 0x0000000e0d1c7223 */ /* 0x020fc6000000001a */
[----:B------:R-:W5:Y:S04]  /*0560*/  LDG.E R13, desc[UR8][R4.64+0x18] ;  /* 0x00001808040d7981 */ /* 0x000f68000c1e1900 */
[----:B------:R-:W5:Y:S04]  /*0570*/  LDG.E R14, desc[UR8][R2.64+0x38] ;  /* 0x00003808020e7981 */ /* 0x000f68000c1e1900 */
[----:B------:R-:W5:Y:S04]  /*0580*/  LDG.E R25, desc[UR8][R2.64+0x3c] ;  /* 0x00003c0802197981 */ /* 0x000f68000c1e1900 */
[----:B------:R-:W5:Y:S01]  /*0590*/  LDG.E R26, desc[UR8][R4.64+0x1c] ;  /* 0x00001c08041a7981 */ /* 0x000f62000c1e1900 */
[----:B------:R-:W-:Y:S01]  /*05a0*/  FFMA R22, R21, R22, R28 ;  /* 0x0000001615167223 */ /* 0x000fe2000000001c */
[----:B------:R-:W-:-:S04]  /*05b0*/  IADD3 R12, PT, PT, R12, 0x10, RZ ;  /* 0x000000100c0c7810 */ /* 0x000fc80007ffe0ff */
[----:B------:R-:W-:Y:S01]  /*05c0*/  ISETP.NE.AND P0, PT, R12, RZ, PT ;  /* 0x000000ff0c00720c */ /* 0x000fe20003f05270 */
[----:B------:R-:W-:Y:S02]  /*05d0*/  VIADD R6, R6, 0x10 ;  /* 0x0000001006067836 */ /* 0x000fe40000000000 */
[----:B--2---:R-:W-:-:S04]  /*05e0*/  FFMA R20, R19, R20, R22 ;  /* 0x0000001413147223 */ /* 0x004fc80000000016 */
[----:B---3--:R-:W-:-:S04]  /*05f0*/  FFMA R18, R17, R18, R20 ;  /* 0x0000001211127223 */ /* 0x008fc80000000014 */
[----:B----4-:R-:W-:Y:S01]  /*0600*/  FFMA R15, R15, R16, R18 ;  /* 0x000000100f0f7223 */ /* 0x010fe20000000012 */
[----:B------:R-:W-:-:S03]  /*0610*/  IADD3 R16, P1, PT, R4, 0x40, RZ ;  /* 0x0000004004107810 */ /* 0x000fc60007f3e0ff */
[----:B-----5:R-:W-:Y:S01]  /*0620*/  FFMA R14, R14, R13, R15 ;  /* 0x0000000d0e0e7223 */ /* 0x020fe2000000000f */
[----:B------:R-:W-:-:S03]  /*0630*/  IADD3.X R17, PT, PT, RZ, R5, RZ, P1, !PT ;  /* 0x00000005ff117210 */ /* 0x000fc60000ffe4ff */
[----:B------:R-:W-:Y:S01]  /*0640*/  FFMA R13, R25, R26, R14 ;  /* 0x0000001a190d7223 */ /* 0x000fe2000000000e */
[----:B------:R-:W-:Y:S06]  /*0650*/  @P0 BRA `(.L_x_2) ;  /* 0xfffffffc00180947 */ /* 0x000fec000383ffff */
[----:B------:R-:W-:-:S07]  /*0660*/  MOV R6, R8 ;  /* 0x0000000800067202 */ /* 0x000fce0000000f00 */
.L_x_1:
[----:B------:R-:W-:-:S13]  /*0670*/  ISETP.NE.AND P0, PT, R23, RZ, PT ;  /* 0x000000ff1700720c */ /* 0x000fda0003f05270 */
[----:B------:R-:W-:Y:S05]  /*0680*/  @!P0 BRA `(.L_x_3) ;  /* 0x0000000400748947 */ /* 0x000fea0003800000 */
[----:B------:R-:W-:Y:S02]  /*0690*/  IADD3 R2, PT, PT, R23, -0x1, RZ ;  /* 0xffffffff17027810 */ /* 0x000fe40007ffe0ff */
[----:B------:R-:W-:Y:S02]  /*06a0*/  ISETP.NE.AND P0, PT, R24, RZ, PT ;  /* 0x000000ff1800720c */ /* 0x000fe40003f05270 */
[----:B------:R-:W-:-:S13]  /*06b0*/  ISETP.GE.U32.AND P1, PT, R2, 0x7, PT ;  /* 0x000000070200780c */ /* 0x000fda0003f26070 */
[----:B------:R-:W-:Y:S05]  /*06c0*/  @!P1 BRA `(.L_x_4) ;  /* 0x0000000000909947 */ /* 0x000fea0003800000 */
[----:B------:R-:W0:Y:S01]  /*06d0*/  LDC.64 R18, c[0x0][0x388] ;  /* 0x0000e200ff127b82 */ /* 0x000e220000000a00 */
[----:B------:R-:W-:Y:S02]  /*06e0*/  IADD3 R15, PT, PT, R6, UR10, RZ ;  /* 0x0000000a060f7c10 */ /* 0x000fe4000fffe0ff */
[----:B------:R-:W-:-:S05]  /*06f0*/  IADD3 R5, PT, PT, R11, R6, RZ ;  /* 0x000000060b057210 */ /* 0x000fca0007ffe0ff */
[----:B------:R-:W1:Y:S01]  /*0700*/  LDC.64 R2, c[0x0][0x380] ;  /* 0x0000e000ff027b82 */ /* 0x000e620000000a00 */
[----:B0-----:R-:W-:-:S05]  /*0710*/  IMAD.WIDE.U32 R18, R15, 0x4, R18 ;  /* 0x000000040f127825 */ /* 0x001fca00078e0012 */
[----:B------:R-:W2:Y:S01]  /*0720*/  LDG.E R22, desc[UR8][R18.64] ;  /* 0x0000000812167981 */ /* 0x000ea2000c1e1900 */
[----:B-1----:R-:W-:Y:S02]  /*0730*/  IMAD.WIDE R2, R5, 0x4, R2 ;  /* 0x0000000405027825 */ /* 0x002fe400078e0202 */
[----:B------:R-:W0:Y:S03]  /*0740*/  LDC.64 R4, c[0x0][0x388] ;  /* 0x0000e200ff047b82 */ /* 0x000e260000000a00 */
[----:B------:R-:W2:Y:S01]  /*0750*/  LDG.E R20, desc[UR8][R2.64] ;  /* 0x0000000802147981 */ /* 0x000ea2000c1e1900 */
[----:B------:R-:W-:-:S03]  /*0760*/  IADD3 R12, P1, PT, R6, UR10, RZ ;  /* 0x0000000a060c7c10 */ /* 0x000fc6000ff3e0ff */
[----:B------:R-:W3:Y:S02]  /*0770*/  LDG.E R16, desc[UR8][R2.64+0xc] ;  /* 0x00000c0802107981 */ /* 0x000ee4000c1e1900 */
[----:B------:R-:W-:Y:S02]  /*0780*/  IMAD.X R14, RZ, RZ, RZ, P1 ;  /* 0x000000ffff0e7224 */ /* 0x000fe400008e06ff */
[----:B------:R-:W4:Y:S01]  /*0790*/  LDG.E R18, desc[UR8][R2.64+0x10] ;  /* 0x0000100802127981 */ /* 0x000f22000c1e1900 */
[----:B0-----:R-:W-:-:S04]  /*07a0*/  LEA R4, P1, R12, R4, 0x2 ;  /* 0x000000040c047211 */ /* 0x001fc800078210ff */
[----:B------:R-:W-:Y:S02]  /*07b0*/  LEA.HI.X R5, R12, R5, R14, 0x2, P1 ;  /* 0x000000050c057211 */ /* 0x000fe400008f140e */
[----:B------:R-:W5:Y:S04]  /*07c0*/  LDG.E R12, desc[UR8][R2.64+0x4] ;  /* 0x00000408020c7981 */ /* 0x000f68000c1e1900 */
[----:B------:R-:W5:Y:S04]  /*07d0*/  LDG.E R15, desc[UR8][R4.64+0x4] ;  /* 0x00000408040f7981 */ /* 0x000f68000c1e1900 */
[----:B------:R-:W3:Y:S04]  /*07e0*/  LDG.E R14, desc[UR8][R2.64+0x8] ;  /* 0x00000808020e7981 */ /* 0x000ee8000c1e1900 */
[----:B------:R-:W3:Y:S04]  /*07f0*/  LDG.E R17, desc[UR8][R4.64+0x8] ;  /* 0x0000080804117981 */ /* 0x000ee8000c1e1900 */
[----:B------:R-:W4:Y:S04]  /*0800*/  LDG.E R19, desc[UR8][R4.64+0xc] ;  /* 0x00000c0804137981 */ /* 0x000f28000c1e1900 */
[----:B------:R-:W4:Y:S04]  /*0810*/  LDG.E R21, desc[UR8][R4.64+0x10] ;  /* 0x0000100804157981 */ /* 0x000f28000c1e1900 */
[----:B------:R-:W4:Y:S04]  /*0820*/  LDG.E R25, desc[UR8][R4.64+0x14] ;  /* 0x0000140804197981 */ /* 0x000f28000c1e1900 */
[----:B------:R-:W4:Y:S04]  /*0830*/  LDG.E R26, desc[UR8][R4.64+0x18] ;  /* 0x00001808041a7981 */ /* 0x000f28000c1e1900 */
[----:B------:R-:W4:Y:S01]  /*0840*/  LDG.E R27, desc[UR8][R4.64+0x1c] ;  /* 0x00001c08041b7981 */ /* 0x000f22000c1e1900 */
[----:B--2---:R-:W-:-:S03]  /*0850*/  FFMA R29, R20, R22, R13 ;  /* 0x00000016141d7223 */ /* 0x004fc6000000000d */
[----:B------:R-:W2:Y:S04]  /*0860*/  LDG.E R20, desc[UR8][R2.64+0x14] ;  /* 0x0000140802147981 */ /* 0x000ea8000c1e1900 */
[----:B------:R-:W2:Y:S04]  /*0870*/  LDG.E R13, desc[UR8][R2.64+0x18] ;  /* 0x00001808020d7981 */ /* 0x000ea8000c1e1900 */
[----:B------:R-:W2:Y:S01]  /*0880*/  LDG.E R22, desc[UR8][R2.64+0x1c] ;  /* 0x00001c0802167981 */ /* 0x000ea2000c1e1900 */
[----:B-----5:R-:W-:-:S04]  /*0890*/  FFMA R15, R12, R15, R29 ;  /* 0x0000000f0c0f7223 */ /* 0x020fc8000000001d */
[----:B---3--:R-:W-:-:S04]  /*08a0*/  FFMA R15, R14, R17, R15 ;  /* 0x000000110e0f7223 */ /* 0x008fc8000000000f */
[----:B----4-:R-:W-:-:S04]  /*08b0*/  FFMA R15, R16, R19, R15 ;  /* 0x00000013100f7223 */ /* 0x010fc8000000000f */
[----:B------:R-:W-:Y:S01]  /*08c0*/  FFMA R15, R18, R21, R15 ;  /* 0x00000015120f7223 */ /* 0x000fe2000000000f */
[----:B------:R-:W-:-:S03]  /*08d0*/  IADD3 R6, PT, PT, R6, 0x8, RZ ;  /* 0x0000000806067810 */ /* 0x000fc60007ffe0ff */
[----:B--2---:R-:W-:-:S04]  /*08e0*/  FFMA R20, R20, R25, R15 ;  /* 0x0000001914147223 */ /* 0x004fc8000000000f */
[----:B------:R-:W-:-:S04]  /*08f0*/  FFMA R13, R13, R26, R20 ;  /* 0x0000001a0d0d7223 */ /* 0x000fc80000000014 */
[----:B------:R-:W-:-:S07]  /*0900*/  FFMA R13, R22, R27, R13 ;  /* 0x0000001b160d7223 */ /* 0x000fce000000000d */
.L_x_4:
[----:B------:R-:W-:Y:S05]  /*0910*/  @!P0 BRA `(.L_x_3) ;  /* 0x0000000000d08947 */ /* 0x000fea0003800000 */
[----:B------:R-:W-:Y:S02]  /*0920*/  IADD3 R2, PT, PT, R24, -0x1, RZ ;  /* 0xffffffff18027810 */ /* 0x000fe40007ffe0ff */
[----:B------:R-:W-:Y:S02]  /*0930*/  ISETP.NE.AND P0, PT, R9, RZ, PT ;  /* 0x000000ff0900720c */ /* 0x000fe40003f05270 */
[----:B------:R-:W-:-:S13]  /*0940*/  ISETP.GE.U32.AND P1, PT, R2, 0x3, PT ;  /* 0x000000030200780c */ /* 0x000fda0003f26070 */
[----:B------:R-:W-:Y:S05]  /*0950*/  @!P1 BRA `(.L_x_5) ;  /* 0x0000000000609947 */ /* 0x000fea0003800000 */
[----:B------:R-:W0:Y:S01]  /*0960*/  LDC.64 R4, c[0x0][0x388] ;  /* 0x0000e200ff047b82 */ /* 0x000e220000000a00 */
[C---:B------:R-:W-:Y:S02]  /*0970*/  IADD3 R19, PT, PT, R6.reuse, UR10, RZ ;  /* 0x0000000a06137c10 */ /* 0x040fe4000fffe0ff */
[----:B------:R-:W-:Y:S02]  /*0980*/  IADD3 R12, P1, PT, R6, UR10, RZ ;  /* 0x0000000a060c7c10 */ /* 0x000fe4000ff3e0ff */
[----:B------:R-:W-:-:S03]  /*0990*/  IADD3 R17, PT, PT, R11, R6, RZ ;  /* 0x000000060b117210 */ /* 0x000fc60007ffe0ff */
[----:B------:R-:W1:Y:S01]  /*09a0*/  LDC.64 R2, c[0x0][0x388] ;  /* 0x0000e200ff027b82 */ /* 0x000e620000000a00 */
[----:B------:R-:W-:-:S07]  /*09b0*/  IMAD.X R16, RZ, RZ, RZ, P1 ;  /* 0x000000ffff107224 */ /* 0x000fce00008e06ff */
[----:B------:R-:W2:Y:S01]  /*09c0*/  LDC.64 R14, c[0x0][0x380] ;  /* 0x0000e000ff0e7b82 */ /* 0x000ea20000000a00 */
[----:B0-----:R-:W-:-:S06]  /*09d0*/  IMAD.WIDE.U32 R4, R19, 0x4, R4 ;  /* 0x0000000413047825 */ /* 0x001fcc00078e0004 */
[----:B------:R-:W3:Y:S01]  /*09e0*/  LDG.E R4, desc[UR8][R4.64] ;  /* 0x0000000804047981 */ /* 0x000ee2000c1e1900 */
[----:B-1----:R-:W-:-:S04]  /*09f0*/  LEA R2, P1, R12, R2, 0x2 ;  /* 0x000000020c027211 */ /* 0x002fc800078210ff */
[----:B------:R-:W-:Y:S01]  /*0a00*/  LEA.HI.X R3, R12, R3, R16, 0x2, P1 ;  /* 0x000000030c037211 */ /* 0x000fe200008f1410 */
[----:B--2---:R-:W-:-:S04]  /*0a10*/  IMAD.WIDE R14, R17, 0x4, R14 ;  /* 0x00000004110e7825 */ /* 0x004fc800078e020e */
[----:B------:R-:W2:Y:S04]  /*0a20*/  LDG.E R16, desc[UR8][R2.64+0x4] ;  /* 0x0000040802107981 */ /* 0x000ea8000c1e1900 */
[----:B------:R-:W3:Y:S04]  /*0a30*/  LDG.E R12, desc[UR8][R14.64] ;  /* 0x000000080e0c7981 */ /* 0x000ee8000c1e1900 */
[----:B------:R-:W2:Y:S04]  /*0a40*/  LDG.E R17, desc[UR8][R14.64+0x4] ;  /* 0x000004080e117981 */ /* 0x000ea8000c1e1900 */
[----:B------:R-:W4:Y:S04]  /*0a50*/  LDG.E R19, desc[UR8][R14.64+0x8] ;  /* 0x000008080e137981 */ /* 0x000f28000c1e1900 */
[----:B------:R-:W4:Y:S04]  /*0a60*/  LDG.E R18, desc[UR8][R2.64+0x8] ;  /* 0x0000080802127981 */ /* 0x000f28000c1e1900 */
[----:B------:R-:W5:Y:S04]  /*0a70*/  LDG.E R21, desc[UR8][R14.64+0xc] ;  /* 0x00000c080e157981 */ /* 0x000f68000c1e1900 */
[----:B------:R-:W5:Y:S01]  /*0a80*/  LDG.E R20, desc[UR8][R2.64+0xc] ;  /* 0x00000c0802147981 */ /* 0x000f62000c1e1900 */
[----:B------:R-:W-:Y:S01]  /*0a90*/  IADD3 R6, PT, PT, R6, 0x4, RZ ;  /* 0x0000000406067810 */ /* 0x000fe20007ffe0ff */
[----:B---3--:R-:W-:-:S04]  /*0aa0*/  FFMA R12, R12, R4, R13 ;  /* 0x000000040c0c7223 */ /* 0x008fc8000000000d */
[----:B--2---:R-:W-:-:S04]  /*0ab0*/  FFMA R12, R17, R16, R12 ;  /* 0x00000010110c7223 */ /* 0x004fc8000000000c */
[----:B----4-:R-:W-:-:S04]  /*0ac0*/  FFMA R12, R19, R18, R12 ;  /* 0x00000012130c7223 */ /* 0x010fc8000000000c */
[----:B-----5:R-:W-:-:S07]  /*0ad0*/  FFMA R13, R21, R20, R12 ;  /* 0x00000014150d7223 */ /* 0x020fce000000000c */
.L_x_5:
[----:B------:R-:W-:Y:S05]  /*0ae0*/  @!P0 BRA `(.L_x_3) ;  /* 0x00000000005c8947 */ /* 0x000fea0003800000 */
[----:B------:R-:W0:Y:S01]  /*0af0*/  LDC.64 R4, c[0x0][0x388] ;  /* 0x0000e200ff047b82 */ /* 0x000e220000000a00 */
[----:B------:R-:W-:Y:S02]  /*0b00*/  IADD3 R15, PT, PT, R6, UR10, RZ ;  /* 0x0000000a060f7c10 */ /* 0x000fe4000fffe0ff */
[----:B------:R-:W-:-:S05]  /*0b10*/  IADD3 R11, PT, PT, R11, R6, RZ ;  /* 0x000000060b0b7210 */ /* 0x000fca0007ffe0ff */
[----:B------:R-:W1:Y:S01]  /*0b20*/  LDC.64 R2, c[0x0][0x380] ;  /* 0x0000e000ff027b82 */ /* 0x000e620000000a00 */
[----:B0-----:R-:W-:-:S06]  /*0b30*/  IMAD.WIDE.U32 R4, R15, 0x4, R4 ;  /* 0x000000040f047825 */ /* 0x001fcc00078e0004 */
[----:B------:R-:W2:Y:S01]  /*0b40*/  LDG.E R4, desc[UR8][R4.64] ;  /* 0x0000000804047981 */ /* 0x000ea2000c1e1900 */
[----:B-1----:R-:W-:-:S05]  /*0b50*/  IMAD.WIDE R2, R11, 0x4, R2 ;  /* 0x000000040b027825 */ /* 0x002fca00078e0202 */
[----:B------:R-:W2:Y:S01]  /*0b60*/  LDG.E R12, desc[UR8][R2.64] ;  /* 0x00000008020c7981 */ /* 0x000ea2000c1e1900 */
[----:B------:R-:W-:Y:S01]  /*0b70*/  ISETP.NE.AND P0, PT, R9, 0x1, PT ;  /* 0x000000010900780c */ /* 0x000fe20003f05270 */
[----:B--2---:R-:W-:-:S12]  /*0b80*/  FFMA R13, R12, R4, R13 ;  /* 0x000000040c0d7223 */ /* 0x004fd8000000000d */
[----:B------:R-:W-:Y:S05]  /*0b90*/  @!P0 BRA `(.L_x_3) ;  /* 0x0000000000308947 */ /* 0x000fea0003800000 */
[----:B------:R-:W0:Y:S01]  /*0ba0*/  LDC.64 R14, c[0x0][0x388] ;  /* 0x0000e200ff0e7b82 */ /* 0x000e220000000a00 */
[----:B------:R-:W-:Y:S02]  /*0bb0*/  IADD3 R5, P1, PT, R6, UR10, RZ ;  /* 0x0000000a06057c10 */ /* 0x000fe4000ff3e0ff */
[----:B------:R-:W-:Y:S02]  /*0bc0*/  ISETP.NE.AND P0, PT, R9, 0x2, PT ;  /* 0x000000020900780c */ /* 0x000fe40003f05270 */
[----:B------:R-:W-:-:S11]  /*0bd0*/  IADD3.X R6, PT, PT, RZ, RZ, RZ, P1, !PT ;  /* 0x000000ffff067210 */ /* 0x000fd60000ffe4ff */
[----:B------:R-:W2:Y:S01]  /*0be0*/  @P0 LDG.E R12, desc[UR8][R2.64+0x8] ;  /* 0x00000808020c0981 */ /* 0x000ea2000c1e1900 */
[----:B0-----:R-:W-:-:S04]  /*0bf0*/  LEA R4, P1, R5, R14, 0x2 ;  /* 0x0000000e05047211 */ /* 0x001fc800078210ff */
[----:B------:R-:W-:Y:S02]  /*0c00*/  LEA.HI.X R5, R5, R15, R6, 0x2, P1 ;  /* 0x0000000f05057211 */ /* 0x000fe400008f1406 */
[----:B------:R-:W3:Y:S04]  /*0c10*/  LDG.E R6, desc[UR8][R2.64+0x4] ;  /* 0x0000040802067981 */ /* 0x000ee8000c1e1900 */
[----:B------:R-:W3:Y:S04]  /*0c20*/  LDG.E R11, desc[UR8][R4.64+0x4] ;  /* 0x00000408040b7981 */ /* 0x000ee8000c1e1900 */
[----:B------:R-:W2:Y:S01]  /*0c30*/  @P0 LDG.E R14, desc[UR8][R4.64+0x8] ;  /* 0x00000808040e0981 */ /* 0x000ea2000c1e1900 */
[----:B---3--:R-:W-:-:S04]  /*0c40*/  FFMA R13, R6, R11, R13 ;  /* 0x0000000b060d7223 */ /* 0x008fc8000000000d */
[----:B--2---:R-:W-:-:S07]  /*0c50*/  @P0 FFMA R13, R12, R14, R13 ;  /* 0x0000000e0c0d0223 */ /* 0x004fce000000000d */
.L_x_3:
[----:B------:R-:W-:Y:S05]  /*0c60*/  BRA.U UP0, `(.L_x_6) ;  /* 0xfffffff5004c7547 */ /* 0x000fea000b83ffff */
.L_x_0:
[----:B------:R-:W0:Y:S01]  /*0c70*/  LDC.64 R2, c[0x0][0x390] ;  /* 0x0000e400ff027b82 */ /* 0x000e220000000a00 */
[----:B------:R-:W1:Y:S02]  /*0c80*/  LDCU UR4, c[0x0][0x3ac] ;  /* 0x00007580ff0477ac */ /* 0x000e640008000800 */
[----:B-1----:R-:W-:-:S04]  /*0c90*/  IMAD R7, R7, UR4, R0 ;  /* 0x0000000407077c24 */ /* 0x002fc8000f8e0200 */
[----:B0-----:R-:W-:-:S05]  /*0ca0*/  IMAD.WIDE R2, R7, 0x4, R2 ;  /* 0x0000000407027825 */ /* 0x001fca00078e0202 */
[----:B------:R-:W-:Y:S01]  /*0cb0*/  STG.E desc[UR8][R2.64], R13 ;  /* 0x0000000d02007986 */ /* 0x000fe2000c101908 */
[----:B------:R-:W-:Y:S05]  /*0cc0*/  EXIT ;  /* 0x000000000000794d */ /* 0x000fea0003800000 */
.L_x_7:
[----:B------:R-:W-:-:S00]  /*0cd0*/  BRA `(.L_x_7) ;  /* 0xfffffffc00fc7947 */ /* 0x000fc0000383ffff */
[----:B------:R-:W-:-:S00]  /*0ce0*/  NOP ;  /* 0x0000000000007918 */ /* 0x000fc00000000000 */
        /* <DEDUP_REMOVED lines=9> */
.L_x_8:


//--------------------- .nv.shared.reserved.0     --------------------------
	.section	.nv.shared.reserved.0,"aw",@nobits
	.weak		__nv_reservedSMEM_offset_0_alias
	.size		__nv_reservedSMEM_offset_0_alias, 0, 64
	.other		__nv_reservedSMEM_offset_0_alias,@"STO_CUDA_RESERVED_SHARED STV_DEFAULT"
__nv_reservedSMEM_offset_0_alias:
	.zero		0
	.zero		64


//--------------------- .nv.constant0._Z12conv2dKernelPKfS0_Pfiiiiii --------------------------
	.section	.nv.constant0._Z12conv2dKernelPKfS0_Pfiiiiii,"a",@progbits
	.sectionflags	@""
	.align	4
.nv.constant0._Z12conv2dKernelPKfS0_Pfiiiiii:
	.zero		944


//--------------------- SYMBOLS --------------------------

	.type		.nv.reservedSmem.offset0,@object
	.size		.nv.reservedSmem.offset0,0x4
